	.headerflags	@"EF_CUDA_TEXMODE_UNIFIED EF_CUDA_64BIT_ADDRESS EF_CUDA_ACCELERATORS EF_CUDA_SM90 EF_CUDA_VIRTUAL_SM(EF_CUDA_SM90)"
	.elftype	@"ET_EXEC"


//--------------------- .nv.info                  --------------------------
	.section	.nv.info,"",@"SHT_CUDA_INFO"
	.align	4


	//----- nvinfo : EIATTR_REGCOUNT
	.align		4
        /*0000*/ 	.byte	0x04, 0x2f
        /*0002*/ 	.short	(.L_2 - .L_1)
	.align		4
.L_1:
        /*0004*/ 	.word	index@(triton_)
        /*0008*/ 	.word	0x00000018


	//----- nvinfo : EIATTR_MIN_STACK_SIZE
	.align		4
.L_2:
        /*000c*/ 	.byte	0x04, 0x12
        /*000e*/ 	.short	(.L_4 - .L_3)
	.align		4
.L_3:
        /*0010*/ 	.word	index@(triton_)
        /*0014*/ 	.word	0x00000000


	//----- nvinfo : EIATTR_FRAME_SIZE
	.align		4
.L_4:
        /*0018*/ 	.byte	0x04, 0x11
        /*001a*/ 	.short	(.L_6 - .L_5)
	.align		4
.L_5:
        /*001c*/ 	.word	index@(triton_)
        /*0020*/ 	.word	0x00000000


	//----- nvinfo : EIATTR_MIN_STACK_SIZE
	.align		4
.L_6:
        /*0024*/ 	.byte	0x04, 0x12
        /*0026*/ 	.short	(.L_8 - .L_7)
	.align		4
.L_7:
        /*0028*/ 	.word	index@(triton_)
        /*002c*/ 	.word	0x00000000
.L_8:


//--------------------- .nv.info.triton_          --------------------------
	.section	.nv.info.triton_,"",@"SHT_CUDA_INFO"
	.sectionflags	@""
	.align	4


	//----- nvinfo : EIATTR_CUDA_API_VERSION
	.align		4
        /*0000*/ 	.byte	0x04, 0x37
        /*0002*/ 	.short	(.L_10 - .L_9)
.L_9:
        /*0004*/ 	.word	0x0000007c


	//----- nvinfo : EIATTR_KPARAM_INFO
	.align		4
.L_10:
        /*0008*/ 	.byte	0x04, 0x17
        /*000a*/ 	.short	(.L_12 - .L_11)
.L_11:
        /*000c*/ 	.word	0x00000000
        /*0010*/ 	.short	0x0006
        /*0012*/ 	.short	0x0028
        /*0014*/ 	.byte	0x00, 0xf0, 0x11, 0x00


	//----- nvinfo : EIATTR_KPARAM_INFO
	.align		4
.L_12:
        /*0018*/ 	.byte	0x04, 0x17
        /*001a*/ 	.short	(.L_14 - .L_13)
.L_13:
        /*001c*/ 	.word	0x00000000
        /*0020*/ 	.short	0x0005
        /*0022*/ 	.short	0x0024
        /*0024*/ 	.byte	0x00, 0xf0, 0x11, 0x00


	//----- nvinfo : EIATTR_KPARAM_INFO
	.align		4
.L_14:
        /*0028*/ 	.byte	0x04, 0x17
        /*002a*/ 	.short	(.L_16 - .L_15)
.L_15:
        /*002c*/ 	.word	0x00000000
        /*0030*/ 	.short	0x0004
        /*0032*/ 	.short	0x0020
        /*0034*/ 	.byte	0x00, 0xf0, 0x11, 0x00


	//----- nvinfo : EIATTR_KPARAM_INFO
	.align		4
.L_16:
        /*0038*/ 	.byte	0x04, 0x17
        /*003a*/ 	.short	(.L_18 - .L_17)
.L_17:
        /*003c*/ 	.word	0x00000000
        /*0040*/ 	.short	0x0003
        /*0042*/ 	.short	0x0018
        /*0044*/ 	.byte	0x00, 0xf0, 0x21, 0x00


	//----- nvinfo : EIATTR_KPARAM_INFO
	.align		4
.L_18:
        /*0048*/ 	.byte	0x04, 0x17
        /*004a*/ 	.short	(.L_20 - .L_19)
.L_19:
        /*004c*/ 	.word	0x00000000
        /*0050*/ 	.short	0x0002
        /*0052*/ 	.short	0x0010
        /*0054*/ 	.byte	0x00, 0xf0, 0x21, 0x00


	//----- nvinfo : EIATTR_KPARAM_INFO
	.align		4
.L_20:
        /*0058*/ 	.byte	0x04, 0x17
        /*005a*/ 	.short	(.L_22 - .L_21)
.L_21:
        /*005c*/ 	.word	0x00000000
        /*0060*/ 	.short	0x0001
        /*0062*/ 	.short	0x0008
        /*0064*/ 	.byte	0x00, 0xf0, 0x21, 0x00


	//----- nvinfo : EIATTR_KPARAM_INFO
	.align		4
.L_22:
        /*0068*/ 	.byte	0x04, 0x17
        /*006a*/ 	.short	(.L_24 - .L_23)
.L_23:
        /*006c*/ 	.word	0x00000000
        /*0070*/ 	.short	0x0000
        /*0072*/ 	.short	0x0000
        /*0074*/ 	.byte	0x00, 0xf0, 0x21, 0x00


	//----- nvinfo : EIATTR_SPARSE_MMA_MASK
	.align		4
.L_24:
        /*0078*/ 	.byte	0x03, 0x50
        /*007a*/ 	.short	0x0000


	//----- nvinfo : EIATTR_MAXREG_COUNT
	.align		4
        /*007c*/ 	.byte	0x03, 0x1b
        /*007e*/ 	.short	0x00ff


	//----- nvinfo : EIATTR_COOP_GROUP_MASK_REGIDS
	.align		4
        /*0080*/ 	.byte	0x04, 0x29
        /*0082*/ 	.short	(.L_26 - .L_25)


	//   ....[0]....
.L_25:
        /*0084*/ 	.word	0xffffffff


	//   ....[1]....
        /*0088*/ 	.word	0xffffffff


	//   ....[2]....
        /*008c*/ 	.word	0xffffffff


	//   ....[3]....
        /*0090*/ 	.word	0xffffffff


	//   ....[4]....
        /*0094*/ 	.word	0xffffffff


	//   ....[5]....
        /*0098*/ 	.word	0xffffffff


	//----- nvinfo : EIATTR_COOP_GROUP_INSTR_OFFSETS
	.align		4
.L_26:
        /*009c*/ 	.byte	0x04, 0x28
        /*009e*/ 	.short	(.L_28 - .L_27)


	//   ....[0]....
.L_27:
        /*00a0*/ 	.word	0x00000600


	//   ....[1]....
        /*00a4*/ 	.word	0x00000650


	//   ....[2]....
        /*00a8*/ 	.word	0x00000670


	//   ....[3]....
        /*00ac*/ 	.word	0x00000690


	//   ....[4]....
        /*00b0*/ 	.word	0x000007e0


	//   ....[5]....
        /*00b4*/ 	.word	0x00000810


	//----- nvinfo : EIATTR_EXIT_INSTR_OFFSETS
	.align		4
.L_28:
        /*00b8*/ 	.byte	0x04, 0x1c
        /*00ba*/ 	.short	(.L_30 - .L_29)


	//   ....[0]....
.L_29:
        /*00bc*/ 	.word	0x00000bc0


	//----- nvinfo : EIATTR_MAX_THREADS
	.align		4
.L_30:
        /*00c0*/ 	.byte	0x04, 0x05
        /*00c2*/ 	.short	(.L_32 - .L_31)
.L_31:
        /*00c4*/ 	.word	0x00000100
        /*00c8*/ 	.word	0x00000001
        /*00cc*/ 	.word	0x00000001


	//----- nvinfo : EIATTR_CRS_STACK_SIZE
	.align		4
.L_32:
        /*00d0*/ 	.byte	0x04, 0x1e
        /*00d2*/ 	.short	(.L_34 - .L_33)
.L_33:
        /*00d4*/ 	.word	0x00000000


	//----- nvinfo : EIATTR_CBANK_PARAM_SIZE
	.align		4
.L_34:
        /*00d8*/ 	.byte	0x03, 0x19
        /*00da*/ 	.short	0x002c


	//----- nvinfo : EIATTR_PARAM_CBANK
	.align		4
        /*00dc*/ 	.byte	0x04, 0x0a
        /*00de*/ 	.short	(.L_36 - .L_35)
	.align		4
.L_35:
        /*00e0*/ 	.word	index@(.nv.constant0.triton_)
        /*00e4*/ 	.short	0x0210
        /*00e6*/ 	.short	0x002c


	//----- nvinfo : EIATTR_SW_WAR
	.align		4
.L_36:
        /*00e8*/ 	.byte	0x04, 0x36
        /*00ea*/ 	.short	(.L_38 - .L_37)
.L_37:
        /*00ec*/ 	.word	0x00000008
.L_38:


//--------------------- .nv.callgraph             --------------------------
	.section	.nv.callgraph,"",@"SHT_CUDA_CALLGRAPH"
	.align	4
	.sectionentsize	8
	.align		4
        /*0000*/ 	.word	0x00000000
	.align		4
        /*0004*/ 	.word	0xffffffff
	.align		4
        /*0008*/ 	.word	0x00000000
	.align		4
        /*000c*/ 	.word	0xfffffffe
	.align		4
        /*0010*/ 	.word	0x00000000
	.align		4
        /*0014*/ 	.word	0xfffffffd
	.align		4
        /*0018*/ 	.word	0x00000000
	.align		4
        /*001c*/ 	.word	0xfffffffc


//--------------------- .nv.constant4             --------------------------
	.section	.nv.constant4,"a",@progbits
	.align	8
	.align		8
.nv.constant4:
        /*0000*/ 	.dword	_$_str


//--------------------- .text.triton_             --------------------------
	.section	.text.triton_,"ax",@progbits
	.align	128
        .global         triton_
        .type           triton_,@function
        .size           triton_,(.L_x_6 - triton_)
        .other          triton_,@"STO_CUDA_ENTRY STV_DEFAULT"
triton_:
.text.triton_:
[----:B------:R-:W0:Y:S02]  /*0000*/  LDC R1, c[0x0][0x28] ;  /* 0x00000a00ff017b82 */ /* 0x000e240000000800 */
[----:B------:R-:W1:Y:S01]  /*0010*/  S2R R7, SR_TID.X ;  /* 0x0000000000077919 */ /* 0x000e620000002100 */
[----:B------:R-:W2:Y:S01]  /*0020*/  LDC.64 R10, c[0x0][0x218] ;  /* 0x00008600ff0a7b82 */ /* 0x000ea20000000a00 */
[----:B------:R-:W-:Y:S01]  /*0030*/  ULDC.64 UR6, c[0x0][0x230] ;  /* 0x00008c0000067ab9 */ /* 0x000fe20000000a00 */
[----:B------:R-:W-:Y:S01]  /*0040*/  ULDC.64 UR4, c[0x0][0x208] ;  /* 0x0000820000047ab9 */ /* 0x000fe20000000a00 */
[----:B------:R-:W3:Y:S01]  /*0050*/  S2R R12, SR_CTAID.X ;  /* 0x00000000000c7919 */ /* 0x000ee20000002500 */
[----:B-1----:R-:W-:Y:S02]  /*0060*/  SHF.R.U32.HI R9, RZ, 0x2, R7 ;  /* 0x00000002ff097819 */ /* 0x002fe40000011607 */
[----:B------:R-:W-:Y:S02]  /*0070*/  LOP3.LUT R7, R7, 0x3, RZ, 0xc0, !PT ;  /* 0x0000000307077812 */ /* 0x000fe400078ec0ff */
[----:B---3--:R-:W-:Y:S02]  /*0080*/  SHF.L.U32 R6, R12, 0x6, RZ ;  /* 0x000000060c067819 */ /* 0x008fe400000006ff */
[----:B------:R-:W-:-:S04]  /*0090*/  SGXT.U32 R9, R9, 0x6 ;  /* 0x000000060909781a */ /* 0x000fc80000000000 */
[----:B------:R-:W-:-:S04]  /*00a0*/  LOP3.LUT R6, R6, R9, RZ, 0xfc, !PT ;  /* 0x0000000906067212 */ /* 0x000fc800078efcff */
[C---:B------:R-:W-:Y:S01]  /*00b0*/  ISETP.GE.AND P2, PT, R6.reuse, UR6, PT ;  /* 0x0000000606007c0c */ /* 0x040fe2000bf46270 */
[C---:B------:R-:W-:Y:S01]  /*00c0*/  IMAD R3, R6.reuse, 0xc00, R7 ;  /* 0x00000c0006037824 */ /* 0x040fe200078e0207 */
[C---:B------:R-:W-:Y:S02]  /*00d0*/  ISETP.GE.AND P0, PT, R6.reuse, UR6, PT ;  /* 0x0000000606007c0c */ /* 0x040fe4000bf06270 */
[----:B------:R-:W-:Y:S01]  /*00e0*/  ISETP.GE.AND P1, PT, R6, UR7, PT ;  /* 0x0000000706007c0c */ /* 0x000fe2000bf26270 */
[----:B--2---:R-:W-:-:S08]  /*00f0*/  IMAD.WIDE R10, R3, 0x2, R10 ;  /* 0x00000002030a7825 */ /* 0x004fd000078e020a */
[----:B------:R-:W-:Y:S05]  /*0100*/  @P2 BRA `(.L_x_0) ;  /* 0x00000000009c2947 */ /* 0x000fea0003800000 */
[----:B------:R-:W-:Y:S01]  /*0110*/  PRMT R0, RZ, 0x7610, R0 ;  /* 0x00007610ff007816 */ /* 0x000fe20000000000 */
[----:B------:R-:W1:Y:S05]  /*0120*/  LDC.64 R2, c[0x0][0x218] ;  /* 0x00008600ff027b82 */ /* 0x000e6a0000000a00 */
[----:B------:R-:W2:Y:S01]  /*0130*/  @!P1 LDG.E.EL.U16 R0, desc[UR4][R10.64] ;  /* 0x000000040a009981 */ /* 0x000ea2000c2e1500 */
[----:B------:R-:W-:Y:S01]  /*0140*/  IMAD R12, R12, 0x40, R9 ;  /* 0x000000400c0c7824 */ /* 0x000fe200078e0209 */
[----:B------:R-:W-:Y:S01]  /*0150*/  ISETP.LT.AND P3, PT, R6, UR7, PT ;  /* 0x0000000706007c0c */ /* 0x000fe2000bf61270 */
[----:B------:R-:W-:Y:S01]  /*0160*/  HFMA2.MMA R4, -RZ, RZ, 0, 0 ;  /* 0x00000000ff047435 */ /* 0x000fe200000001ff */
[----:B--2---:R-:W-:Y:S01]  /*0170*/  SEL R5, R0, RZ, !P1 ;  /* 0x000000ff00057207 */ /* 0x004fe20004800000 */
[----:B------:R-:W-:Y:S01]  /*0180*/  IMAD R0, R12, 0xc00, R7 ;  /* 0x00000c000c007824 */ /* 0x000fe200078e0207 */
[----:B------:R-:W-:-:S03]  /*0190*/  MOV R12, RZ ;  /* 0x000000ff000c7202 */ /* 0x000fc60000000f00 */
[----:B------:R-:W-:Y:S01]  /*01a0*/  IMAD.U32 R8, R5, 0x10000, RZ ;  /* 0x0001000005087824 */ /* 0x000fe200078e00ff */
[----:B------:R-:W-:Y:S01]  /*01b0*/  SEL R5, RZ, 0x3f800000, !P3 ;  /* 0x3f800000ff057807 */ /* 0x000fe20005800000 */
[----:B------:R-:W-:-:S03]  /*01c0*/  VIADD R9, R0, 0x4 ;  /* 0x0000000400097836 */ /* 0x000fc60000000000 */
[----:B-1----:R-:W-:-:S07]  /*01d0*/  FSEL R8, R8, RZ, !P1 ;  /* 0x000000ff08087208 */ /* 0x002fce0004800000 */
.L_x_1:
[----:B------:R-:W-:Y:S02]  /*01e0*/  IADD3 R11, R9, R12, RZ ;  /* 0x0000000c090b7210 */ /* 0x000fe40007ffe0ff */
[----:B------:R-:W-:-:S03]  /*01f0*/  PRMT R13, RZ, 0x7610, R13 ;  /* 0x00007610ff0d7816 */ /* 0x000fc6000000000d */
[----:B------:R-:W-:-:S05]  /*0200*/  IMAD.WIDE R10, R11, 0x2, R2 ;  /* 0x000000020b0a7825 */ /* 0x000fca00078e0202 */
[----:B------:R-:W2:Y:S01]  /*0210*/  @!P1 LDG.E.EL.U16 R13, desc[UR4][R10.64] ;  /* 0x000000040a0d9981 */ /* 0x000ea2000c2e1500 */
[----:B------:R-:W-:Y:S01]  /*0220*/  FADD R14, R5, 1 ;  /* 0x3f800000050e7421 */ /* 0x000fe20000000000 */
[----:B------:R-:W-:-:S03]  /*0230*/  IADD3 R12, R12, 0x4, RZ ;  /* 0x000000040c0c7810 */ /* 0x000fc60007ffe0ff */
[C---:B------:R-:W-:Y:S01]  /*0240*/  FMUL R15, R14.reuse, 0.25 ;  /* 0x3e8000000e0f7820 */ /* 0x040fe20000400000 */
[C---:B------:R-:W-:Y:S02]  /*0250*/  FSETP.GEU.AND P4, PT, |R14|.reuse, 1.175494350822287508e-38, PT ;  /* 0x008000000e00780b */ /* 0x040fe40003f8e200 */
[C---:B------:R-:W-:Y:S02]  /*0260*/  FSETP.GT.AND P3, PT, |R14|.reuse, 8.50705917302346158658e+37, PT ;  /* 0x7e8000000e00780b */ /* 0x040fe40003f64200 */
[----:B------:R-:W-:Y:S02]  /*0270*/  FSEL R5, R14, R5, !P1 ;  /* 0x000000050e057208 */ /* 0x000fe40004800000 */
[----:B------:R-:W-:-:S07]  /*0280*/  FSEL R16, R15, R14, P3 ;  /* 0x0000000e0f107208 */ /* 0x000fce0001800000 */
[----:B------:R-:W-:-:S04]  /*0290*/  @!P4 FMUL R16, R16, 16777216 ;  /* 0x4b8000001010c820 */ /* 0x000fc80000400000 */
[----:B------:R-:W1:Y:S01]  /*02a0*/  MUFU.RCP R17, R16 ;  /* 0x0000001000117308 */ /* 0x000e620000001000 */
[----:B--2---:R-:W-:-:S05]  /*02b0*/  SEL R13, R13, RZ, !P1 ;  /* 0x000000ff0d0d7207 */ /* 0x004fca0004800000 */
[----:B------:R-:W-:-:S04]  /*02c0*/  IMAD.U32 R13, R13, 0x10000, RZ ;  /* 0x000100000d0d7824 */ /* 0x000fc800078e00ff */
[----:B------:R-:W-:-:S04]  /*02d0*/  FADD R15, R13, -R8 ;  /* 0x800000080d0f7221 */ /* 0x000fc80000000000 */
[----:B------:R-:W-:-:S05]  /*02e0*/  FMUL R10, R15, 0.25 ;  /* 0x3e8000000f0a7820 */ /* 0x000fca0000400000 */
[----:B------:R-:W-:Y:S02]  /*02f0*/  FSEL R10, R10, R15, P3 ;  /* 0x0000000f0a0a7208 */ /* 0x000fe40001800000 */
[----:B------:R-:W-:-:S03]  /*0300*/  ISETP.GE.U32.AND P3, PT, R12, 0xbfc, PT ;  /* 0x00000bfc0c00780c */ /* 0x000fc60003f66070 */
[----:B------:R-:W-:-:S04]  /*0310*/  @!P4 FMUL R10, R10, 16777216 ;  /* 0x4b8000000a0ac820 */ /* 0x000fc80000400000 */
[----:B-1----:R-:W-:-:S04]  /*0320*/  FFMA R17, R17, R10, R8 ;  /* 0x0000000a11117223 */ /* 0x002fc80000000008 */
[----:B------:R-:W-:Y:S01]  /*0330*/  FADD R13, R13, -R17 ;  /* 0x800000110d0d7221 */ /* 0x000fe20000000000 */
[----:B------:R-:W-:-:S03]  /*0340*/  FSEL R8, R17, R8, !P1 ;  /* 0x0000000811087208 */ /* 0x000fc60004800000 */
[----:B------:R-:W-:Y:S01]  /*0350*/  @!P1 FFMA R4, R15, R13, R4 ;  /* 0x0000000d0f049223 */ /* 0x000fe20000000004 */
[----:B------:R-:W-:Y:S06]  /*0360*/  @!P3 BRA `(.L_x_1) ;  /* 0xfffffffc009cb947 */ /* 0x000fec000383ffff */
[----:B------:R-:W-:Y:S05]  /*0370*/  BRA `(.L_x_2) ;  /* 0x00000000009c7947 */ /* 0x000fea0003800000 */
.L_x_0:
[----:B------:R-:W-:Y:S01]  /*0380*/  @P1 IMAD R0, R12, 0x40, R9 ;  /* 0x000000400c001824 */ /* 0x000fe200078e0209 */
[----:B------:R-:W-:Y:S02]  /*0390*/  @P1 MOV R8, RZ ;  /* 0x000000ff00081202 */ /* 0x000fe40000000f00 */
[----:B------:R-:W-:Y:S01]  /*03a0*/  @P1 CS2R R4, SRZ ;  /* 0x0000000000041805 */ /* 0x000fe2000001ff00 */
[----:B------:R-:W-:Y:S01]  /*03b0*/  @P1 IMAD R0, R0, 0xc00, R7 ;  /* 0x00000c0000001824 */ /* 0x000fe200078e0207 */
[----:B------:R-:W-:Y:S06]  /*03c0*/  @P1 BRA `(.L_x_2) ;  /* 0x0000000000881947 */ /* 0x000fec0003800000 */
[----:B------:R-:W-:Y:S01]  /*03d0*/  PRMT R5, RZ, 0x7610, R5 ;  /* 0x00007610ff057816 */ /* 0x000fe20000000005 */
[----:B------:R-:W1:Y:S05]  /*03e0*/  LDC.64 R2, c[0x0][0x218] ;  /* 0x00008600ff027b82 */ /* 0x000e6a0000000a00 */
[----:B------:R-:W2:Y:S01]  /*03f0*/  @P0 LDG.E.EL.U16 R5, desc[UR4][R10.64] ;  /* 0x000000040a050981 */ /* 0x000ea2000c2e1500 */
[----:B------:R-:W-:Y:S01]  /*0400*/  IMAD R0, R12, 0x40, R9 ;  /* 0x000000400c007824 */ /* 0x000fe200078e0209 */
[----:B------:R-:W-:Y:S01]  /*0410*/  HFMA2.MMA R4, -RZ, RZ, 0, 0 ;  /* 0x00000000ff047435 */ /* 0x000fe200000001ff */
[----:B------:R-:W-:Y:S02]  /*0420*/  IMAD.MOV.U32 R9, RZ, RZ, RZ ;  /* 0x000000ffff097224 */ /* 0x000fe400078e00ff */
[----:B------:R-:W-:-:S05]  /*0430*/  IMAD R0, R0, 0xc00, R7 ;  /* 0x00000c0000007824 */ /* 0x000fca00078e0207 */
[----:B------:R-:W-:Y:S02]  /*0440*/  IADD3 R16, R0, 0x4, RZ ;  /* 0x0000000400107810 */ /* 0x000fe40007ffe0ff */
[----:B--2---:R-:W-:Y:S02]  /*0450*/  SEL R8, R5, RZ, P0 ;  /* 0x000000ff05087207 */ /* 0x004fe40000000000 */
[----:B------:R-:W-:Y:S02]  /*0460*/  MOV R5, 0x3f800000 ;  /* 0x3f80000000057802 */ /* 0x000fe40000000f00 */
[----:B-1----:R-:W-:-:S07]  /*0470*/  SHF.L.U32 R8, R8, 0x10, RZ ;  /* 0x0000001008087819 */ /* 0x002fce00000006ff */
.L_x_3:
[----:B------:R-:W-:Y:S01]  /*0480*/  IMAD.IADD R11, R16, 0x1, R9 ;  /* 0x00000001100b7824 */ /* 0x000fe200078e0209 */
[----:B------:R-:W-:-:S03]  /*0490*/  PRMT R12, RZ, 0x7610, R12 ;  /* 0x00007610ff0c7816 */ /* 0x000fc6000000000c */
[----:B------:R-:W-:-:S05]  /*04a0*/  IMAD.WIDE R10, R11, 0x2, R2 ;  /* 0x000000020b0a7825 */ /* 0x000fca00078e0202 */
[----:B------:R-:W2:Y:S01]  /*04b0*/  @P0 LDG.E.EL.U16 R12, desc[UR4][R10.64] ;  /* 0x000000040a0c0981 */ /* 0x000ea2000c2e1500 */
[----:B------:R-:W-:Y:S01]  /*04c0*/  FADD R5, R5, 1 ;  /* 0x3f80000005057421 */ /* 0x000fe20000000000 */
[----:B------:R-:W-:-:S03]  /*04d0*/  IADD3 R9, R9, 0x4, RZ ;  /* 0x0000000409097810 */ /* 0x000fc60007ffe0ff */
[C---:B------:R-:W-:Y:S01]  /*04e0*/  FMUL R14, R5.reuse, 0.25 ;  /* 0x3e800000050e7820 */ /* 0x040fe20000400000 */
[C---:B------:R-:W-:Y:S02]  /*04f0*/  FSETP.GEU.AND P4, PT, |R5|.reuse, 1.175494350822287508e-38, PT ;  /* 0x008000000500780b */ /* 0x040fe40003f8e200 */
[----:B------:R-:W-:-:S04]  /*0500*/  FSETP.GT.AND P3, PT, |R5|, 8.50705917302346158658e+37, PT ;  /* 0x7e8000000500780b */ /* 0x000fc80003f64200 */
[----:B------:R-:W-:-:S07]  /*0510*/  FSEL R14, R14, R5, P3 ;  /* 0x000000050e0e7208 */ /* 0x000fce0001800000 */
[----:B------:R-:W-:-:S04]  /*0520*/  @!P4 FMUL R14, R14, 16777216 ;  /* 0x4b8000000e0ec820 */ /* 0x000fc80000400000 */
[----:B------:R-:W1:Y:S01]  /*0530*/  MUFU.RCP R17, R14 ;  /* 0x0000000e00117308 */ /* 0x000e620000001000 */
[----:B--2---:R-:W-:-:S04]  /*0540*/  SEL R12, R12, RZ, P0 ;  /* 0x000000ff0c0c7207 */ /* 0x004fc80000000000 */
[----:B------:R-:W-:-:S05]  /*0550*/  SHF.L.U32 R13, R12, 0x10, RZ ;  /* 0x000000100c0d7819 */ /* 0x000fca00000006ff */
[----:B------:R-:W-:-:S04]  /*0560*/  FADD R15, R13, -R8 ;  /* 0x800000080d0f7221 */ /* 0x000fc80000000000 */
[----:B------:R-:W-:-:S05]  /*0570*/  FMUL R10, R15, 0.25 ;  /* 0x3e8000000f0a7820 */ /* 0x000fca0000400000 */
[----:B------:R-:W-:Y:S02]  /*0580*/  FSEL R10, R10, R15, P3 ;  /* 0x0000000f0a0a7208 */ /* 0x000fe40001800000 */
[----:B------:R-:W-:-:S03]  /*0590*/  ISETP.GE.U32.AND P3, PT, R9, 0xbfc, PT ;  /* 0x00000bfc0900780c */ /* 0x000fc60003f66070 */
[----:B------:R-:W-:-:S04]  /*05a0*/  @!P4 FMUL R10, R10, 16777216 ;  /* 0x4b8000000a0ac820 */ /* 0x000fc80000400000 */
[----:B-1----:R-:W-:-:S04]  /*05b0*/  FFMA R8, R17, R10, R8 ;  /* 0x0000000a11087223 */ /* 0x002fc80000000008 */
[----:B------:R-:W-:-:S04]  /*05c0*/  FADD R13, R13, -R8 ;  /* 0x800000080d0d7221 */ /* 0x000fc80000000000 */
[----:B------:R-:W-:Y:S01]  /*05d0*/  FFMA R4, R15, R13, R4 ;  /* 0x0000000d0f047223 */ /* 0x000fe20000000004 */
[----:B------:R-:W-:Y:S06]  /*05e0*/  @!P3 BRA `(.L_x_3) ;  /* 0xfffffffc00a4b947 */ /* 0x000fec000383ffff */
.L_x_2:
[----:B------:R-:W-:Y:S05]  /*05f0*/  WARPSYNC.ALL ;  /* 0x0000000000007948 */ /* 0x000fea0003800000 */
[----:B------:R-:W1:Y:S01]  /*0600*/  SHFL.BFLY PT, R10, R5, 0x2, 0x1f ;  /* 0x0c401f00050a7f89 */ /* 0x000e6200000e0000 */
[----:B------:R-:W-:Y:S02]  /*0610*/  IMAD.MOV.U32 R19, RZ, RZ, 0x39aaaaab ;  /* 0x39aaaaabff137424 */ /* 0x000fe400078e00ff */
[----:B-1----:R-:W-:-:S04]  /*0620*/  FADD R3, R10, R5 ;  /* 0x000000050a037221 */ /* 0x002fc80000000000 */
[C---:B------:R-:W-:Y:S01]  /*0630*/  FMUL R12, R3.reuse, 0.25 ;  /* 0x3e800000030c7820 */ /* 0x040fe20000400000 */
[C---:B------:R-:W-:Y:S01]  /*0640*/  FSETP.GEU.AND P4, PT, |R3|.reuse, 1.175494350822287508e-38, PT ;  /* 0x008000000300780b */ /* 0x040fe20003f8e200 */
[----:B------:R-:W1:Y:S01]  /*0650*/  SHFL.BFLY PT, R2, R3, 0x1, 0x1f ;  /* 0x0c201f0003027f89 */ /* 0x000e6200000e0000 */
[----:B------:R-:W-:-:S03]  /*0660*/  FSETP.GT.AND P3, PT, |R3|, 8.50705917302346158658e+37, PT ;  /* 0x7e8000000300780b */ /* 0x000fc60003f64200 */
[----:B------:R-:W2:Y:S01]  /*0670*/  SHFL.BFLY PT, R9, R8, 0x2, 0x1f ;  /* 0x0c401f0008097f89 */ /* 0x000ea200000e0000 */
[----:B------:R-:W-:-:S03]  /*0680*/  FSEL R12, R12, R3, P3 ;  /* 0x000000030c0c7208 */ /* 0x000fc60001800000 */
[----:B------:R-:W3:Y:S04]  /*0690*/  SHFL.BFLY PT, R11, R4, 0x2, 0x1f ;  /* 0x0c401f00040b7f89 */ /* 0x000ee800000e0000 */
[----:B------:R-:W-:Y:S02]  /*06a0*/  @!P4 FMUL R12, R12, 16777216 ;  /* 0x4b8000000c0cc820 */ /* 0x000fe40000400000 */
[----:B------:R-:W-:Y:S02]  /*06b0*/  @P3 FMUL R10, R10, 0.25 ;  /* 0x3e8000000a0a3820 */ /* 0x000fe40000400000 */
[----:B------:R-:W4:Y:S02]  /*06c0*/  MUFU.RCP R13, R12 ;  /* 0x0000000c000d7308 */ /* 0x000f240000001000 */
[----:B------:R-:W-:Y:S01]  /*06d0*/  @!P4 FMUL R10, R10, 16777216 ;  /* 0x4b8000000a0ac820 */ /* 0x000fe20000400000 */
[C---:B------:R-:W-:Y:S01]  /*06e0*/  FSETP.NEU.AND P4, PT, R3.reuse, RZ, PT ;  /* 0x000000ff0300720b */ /* 0x040fe20003f8d000 */
[----:B-1----:R-:W-:Y:S01]  /*06f0*/  FADD R14, R3, R2 ;  /* 0x00000002030e7221 */ /* 0x002fe20000000000 */
[----:B--2---:R-:W-:-:S04]  /*0700*/  FADD R9, R9, -R8 ;  /* 0x8000000809097221 */ /* 0x004fc80000000000 */
[C---:B------:R-:W-:Y:S01]  /*0710*/  FSETP.GT.AND P3, PT, |R14|.reuse, 8.50705917302346158658e+37, PT ;  /* 0x7e8000000e00780b */ /* 0x040fe20003f64200 */
[----:B----4-:R-:W-:Y:S01]  /*0720*/  FMUL R13, R13, R10 ;  /* 0x0000000a0d0d7220 */ /* 0x010fe20000400000 */
[----:B------:R-:W-:Y:S01]  /*0730*/  FSETP.GEU.AND P5, PT, |R14|, 1.175494350822287508e-38, PT ;  /* 0x008000000e00780b */ /* 0x000fe20003fae200 */
[----:B------:R-:W-:Y:S01]  /*0740*/  FMUL R10, R9, R9 ;  /* 0x00000009090a7220 */ /* 0x000fe20000400000 */
[----:B---3--:R-:W-:Y:S02]  /*0750*/  FADD R4, R11, R4 ;  /* 0x000000040b047221 */ /* 0x008fe40000000000 */
[----:B------:R-:W-:Y:S01]  /*0760*/  FSEL R13, R13, RZ, P4 ;  /* 0x000000ff0d0d7208 */ /* 0x000fe20002000000 */
[----:B------:R-:W-:Y:S01]  /*0770*/  FMUL R10, R10, R5 ;  /* 0x000000050a0a7220 */ /* 0x000fe20000400000 */
[----:B------:R-:W-:-:S03]  /*0780*/  FSETP.NEU.AND P4, PT, R14, RZ, PT ;  /* 0x000000ff0e00720b */ /* 0x000fc60003f8d000 */
[----:B------:R-:W-:Y:S01]  /*0790*/  FFMA R8, R9, R13, R8 ;  /* 0x0000000d09087223 */ /* 0x000fe20000000008 */
[----:B------:R-:W-:Y:S01]  /*07a0*/  FFMA R4, R13, R10, R4 ;  /* 0x0000000a0d047223 */ /* 0x000fe20000000004 */
[----:B------:R-:W-:Y:S01]  /*07b0*/  @P3 FMUL R14, R14, 0.25 ;  /* 0x3e8000000e0e3820 */ /* 0x000fe20000400000 */
[----:B------:R-:W-:Y:S01]  /*07c0*/  @P3 FMUL R2, R2, 0.25 ;  /* 0x3e80000002023820 */ /* 0x000fe20000400000 */
[----:B------:R-:W1:Y:S01]  /*07d0*/  LDC.64 R12, c[0x0][0x228] ;  /* 0x00008a00ff0c7b82 */ /* 0x000e620000000a00 */
[----:B------:R-:W2:Y:S01]  /*07e0*/  SHFL.BFLY PT, R9, R8, 0x1, 0x1f ;  /* 0x0c201f0008097f89 */ /* 0x000ea200000e0000 */
[----:B------:R-:W-:Y:S01]  /*07f0*/  @!P5 FMUL R14, R14, 16777216 ;  /* 0x4b8000000e0ed820 */ /* 0x000fe20000400000 */
[----:B------:R-:W-:Y:S02]  /*0800*/  @!P5 FMUL R2, R2, 16777216 ;  /* 0x4b8000000202d820 */ /* 0x000fe40000400000 */
[----:B------:R-:W3:Y:S01]  /*0810*/  SHFL.BFLY PT, R5, R4, 0x1, 0x1f ;  /* 0x0c201f0004057f89 */ /* 0x000ee200000e0000 */
[----:B------:R-:W4:Y:S01]  /*0820*/  MUFU.RCP R15, R14 ;  /* 0x0000000e000f7308 */ /* 0x000f220000001000 */
[----:B------:R-:W-:Y:S01]  /*0830*/  ULDC UR6, c[0x0][0x234] ;  /* 0x00008d0000067ab9 */ /* 0x000fe20000000800 */
[----:B------:R-:W5:Y:S01]  /*0840*/  LDC.64 R10, c[0x0][0x220] ;  /* 0x00008800ff0a7b82 */ /* 0x000f620000000a00 */
[----:B------:R-:W-:-:S02]  /*0850*/  ISETP.LT.AND P3, PT, R6, UR6, !P2 ;  /* 0x0000000606007c0c */ /* 0x000fc4000d761270 */
[----:B------:R-:W-:Y:S01]  /*0860*/  ISETP.LT.AND P0, PT, R6, UR6, P0 ;  /* 0x0000000606007c0c */ /* 0x000fe20008701270 */
[----:B----4-:R-:W-:Y:S01]  /*0870*/  FMUL R15, R15, R2 ;  /* 0x000000020f0f7220 */ /* 0x010fe20000400000 */
[----:B-1----:R-:W-:-:S04]  /*0880*/  IMAD.WIDE.U32 R12, R7, 0x2, R12 ;  /* 0x00000002070c7825 */ /* 0x002fc800078e000c */
[----:B--2---:R-:W-:Y:S01]  /*0890*/  FADD R9, -R8, R9 ;  /* 0x0000000908097221 */ /* 0x004fe20000000100 */
[----:B------:R-:W-:-:S03]  /*08a0*/  FSEL R15, R15, RZ, P4 ;  /* 0x000000ff0f0f7208 */ /* 0x000fc60002000000 */
[C---:B------:R-:W-:Y:S01]  /*08b0*/  FMUL R2, R9.reuse, R9 ;  /* 0x0000000909027220 */ /* 0x040fe20000400000 */
[----:B---3--:R-:W-:Y:S01]  /*08c0*/  FADD R16, R4, R5 ;  /* 0x0000000504107221 */ /* 0x008fe20000000000 */
[----:B------:R-:W-:Y:S01]  /*08d0*/  FFMA R6, R9, R15, R8 ;  /* 0x0000000f09067223 */ /* 0x000fe20000000008 */
[----:B------:R-:W1:Y:S01]  /*08e0*/  LDC.64 R4, c[0x0][0x210] ;  /* 0x00008400ff047b82 */ /* 0x000e620000000a00 */
[----:B------:R-:W-:Y:S01]  /*08f0*/  FMUL R17, R3, R2 ;  /* 0x0000000203117220 */ /* 0x000fe20000400000 */
[----:B-----5:R-:W-:-:S04]  /*0900*/  IMAD.WIDE.U32 R10, R7, 0x2, R10 ;  /* 0x00000002070a7825 */ /* 0x020fc800078e000a */
[----:B------:R-:W-:Y:S01]  /*0910*/  FFMA R16, R15, R17, R16 ;  /* 0x000000110f107223 */ /* 0x000fe20000000010 */
[----:B------:R-:W-:Y:S01]  /*0920*/  MOV R17, R13 ;  /* 0x0000000d00117202 */ /* 0x000fe20000000f00 */
[----:B------:R-:W2:Y:S02]  /*0930*/  LDC.64 R2, c[0x0][0x218] ;  /* 0x00008600ff027b82 */ /* 0x000ea40000000a00 */
[----:B------:R-:W-:Y:S01]  /*0940*/  FFMA R16, R16, R19, 9.9999999747524270788e-07 ;  /* 0x358637bd10107423 */ /* 0x000fe20000000013 */
[----:B------:R-:W-:-:S03]  /*0950*/  MOV R13, 0xfffffffc ;  /* 0xfffffffc000d7802 */ /* 0x000fc60000000f00 */
[----:B------:R3:W4:Y:S04]  /*0960*/  MUFU.RSQ R7, R16 ;  /* 0x0000001000077308 */ /* 0x0007280000001400 */
.L_x_4:
[----:B------:R-:W-:Y:S01]  /*0970*/  VIADD R13, R13, 0x4 ;  /* 0x000000040d0d7836 */ /* 0x000fe20000000000 */
[----:B------:R-:W-:Y:S01]  /*0980*/  PRMT R18, RZ, 0x7610, R18 ;  /* 0x00007610ff127816 */ /* 0x000fe20000000012 */
[----:B-1-3--:R-:W3:Y:S01]  /*0990*/  LDG.E.EL.U16 R16, desc[UR4][R10.64] ;  /* 0x000000040a107981 */ /* 0x00aee2000c2e1500 */
[----:B------:R-:W-:Y:S02]  /*09a0*/  PRMT R19, RZ, 0x7610, R19 ;  /* 0x00007610ff137816 */ /* 0x000fe40000000013 */
[----:B------:R-:W-:-:S05]  /*09b0*/  IADD3 R15, R13, R0, RZ ;  /* 0x000000000d0f7210 */ /* 0x000fca0007ffe0ff */
[----:B--2---:R-:W-:-:S05]  /*09c0*/  IMAD.WIDE R8, R15, 0x2, R2 ;  /* 0x000000020f087825 */ /* 0x004fca00078e0202 */
[----:B----4-:R-:W2:Y:S04]  /*09d0*/  @P3 LDG.E.EF.U16 R18, desc[UR4][R8.64] ;  /* 0x0000000408123981 */ /* 0x010ea8000c0e1500 */
[----:B------:R1:W4:Y:S02]  /*09e0*/  @P0 LDG.E.EF.U16 R19, desc[UR4][R8.64] ;  /* 0x0000000408130981 */ /* 0x000324000c0e1500 */
[----:B-1----:R-:W-:Y:S01]  /*09f0*/  MOV R8, R12 ;  /* 0x0000000c00087202 */ /* 0x002fe20000000f00 */
[----:B------:R-:W-:Y:S01]  /*0a00*/  IMAD.MOV.U32 R9, RZ, RZ, R17 ;  /* 0x000000ffff097224 */ /* 0x000fe200078e0011 */
[----:B------:R1:W5:Y:S04]  /*0a10*/  LDG.E.EL.U16 R12, desc[UR4][R10.64+0x1800] ;  /* 0x001800040a0c7981 */ /* 0x000368000c2e1500 */
[----:B------:R-:W5:Y:S04]  /*0a20*/  LDG.E.EL.U16 R14, desc[UR4][R8.64+0x1800] ;  /* 0x00180004080e7981 */ /* 0x000f68000c2e1500 */
[----:B------:R-:W5:Y:S01]  /*0a30*/  LDG.E.EL.U16 R17, desc[UR4][R8.64] ;  /* 0x0000000408117981 */ /* 0x000f62000c2e1500 */
[----:B------:R-:W-:-:S02]  /*0a40*/  ISETP.GE.U32.AND P4, PT, R13, 0xbfc, PT ;  /* 0x00000bfc0d00780c */ /* 0x000fc40003f86070 */
[----:B-1----:R-:W-:-:S04]  /*0a50*/  IADD3 R10, P6, R10, 0x8, RZ ;  /* 0x000000080a0a7810 */ /* 0x002fc80007fde0ff */
[----:B------:R-:W-:Y:S02]  /*0a60*/  IADD3.X R11, RZ, R11, RZ, P6, !PT ;  /* 0x0000000bff0b7210 */ /* 0x000fe400037fe4ff */
[----:B---3--:R-:W-:Y:S02]  /*0a70*/  SHF.L.U32 R16, R16, 0x10, RZ ;  /* 0x0000001010107819 */ /* 0x008fe400000006ff */
[----:B--2---:R-:W-:Y:S02]  /*0a80*/  SEL R18, R18, RZ, P3 ;  /* 0x000000ff12127207 */ /* 0x004fe40001800000 */
[----:B----4-:R-:W-:Y:S02]  /*0a90*/  SEL R20, R19, RZ, P0 ;  /* 0x000000ff13147207 */ /* 0x010fe40000000000 */
[----:B------:R-:W-:Y:S02]  /*0aa0*/  SHF.L.U32 R19, R18, 0x10, RZ ;  /* 0x0000001012137819 */ /* 0x000fe400000006ff */
[----:B------:R-:W-:-:S02]  /*0ab0*/  @P2 SHF.L.U32 R19, R20, 0x10, RZ ;  /* 0x0000001014132819 */ /* 0x000fc400000006ff */
[----:B-----5:R-:W-:Y:S01]  /*0ac0*/  SHF.L.U32 R12, R12, 0x10, RZ ;  /* 0x000000100c0c7819 */ /* 0x020fe200000006ff */
[----:B------:R-:W-:Y:S02]  /*0ad0*/  IMAD.U32 R21, R14, 0x10000, RZ ;  /* 0x000100000e157824 */ /* 0x000fe400078e00ff */
[----:B------:R-:W-:Y:S02]  /*0ae0*/  IMAD.U32 R17, R17, 0x10000, RZ ;  /* 0x0001000011117824 */ /* 0x000fe400078e00ff */
[----:B------:R-:W-:Y:S01]  /*0af0*/  FADD R14, R12, R21 ;  /* 0x000000150c0e7221 */ /* 0x000fe20000000000 */
[----:B------:R-:W-:Y:S01]  /*0b00*/  FADD R12, -R6, R19 ;  /* 0x00000013060c7221 */ /* 0x000fe20000000100 */
[----:B------:R-:W-:Y:S02]  /*0b10*/  FADD R19, R16, R17 ;  /* 0x0000001110137221 */ /* 0x000fe40000000000 */
[----:B------:R-:W-:Y:S01]  /*0b20*/  FADD R17, R14, 1 ;  /* 0x3f8000000e117421 */ /* 0x000fe20000000000 */
[----:B------:R-:W-:-:S04]  /*0b30*/  FMUL R12, R7, R12 ;  /* 0x0000000c070c7220 */ /* 0x000fc80000400000 */
[----:B------:R-:W-:Y:S01]  /*0b40*/  FFMA R12, R12, R17, R19 ;  /* 0x000000110c0c7223 */ /* 0x000fe20000000013 */
[----:B------:R-:W-:-:S04]  /*0b50*/  IMAD.WIDE R14, R15, 0x2, R4 ;  /* 0x000000020f0e7825 */ /* 0x000fc800078e0204 */
[----:B------:R-:W-:-:S04]  /*0b60*/  F2FP.BF16.F32.PACK_AB R12, RZ, R12 ;  /* 0x0000000cff0c723e */ /* 0x000fc800000010ff */
[----:B------:R-:W-:-:S05]  /*0b70*/  PRMT R16, R12, 0x7610, R16 ;  /* 0x000076100c107816 */ /* 0x000fca0000000010 */
[----:B------:R1:W-:Y:S01]  /*0b80*/  @!P1 STG.E.U16 desc[UR4][R14.64], R16 ;  /* 0x000000100e009986 */ /* 0x0003e2000c101504 */
[----:B------:R-:W-:-:S04]  /*0b90*/  IADD3 R12, P5, R8, 0x8, RZ ;  /* 0x00000008080c7810 */ /* 0x000fc80007fbe0ff */
[----:B------:R-:W-:Y:S01]  /*0ba0*/  IADD3.X R17, RZ, R9, RZ, P5, !PT ;  /* 0x00000009ff117210 */ /* 0x000fe20002ffe4ff */
[----:B------:R-:W-:Y:S08]  /*0bb0*/  @!P4 BRA `(.L_x_4) ;  /* 0xfffffffc006cc947 */ /* 0x000ff0000383ffff */
[----:B------:R-:W-:Y:S05]  /*0bc0*/  EXIT ;  /* 0x000000000000794d */ /* 0x000fea0003800000 */
.L_x_5:
[----:B------:R-:W-:-:S00]  /*0bd0*/  BRA `(.L_x_5) ;  /* 0xfffffffc00fc7947 */ /* 0x000fc0000383ffff */
[----:B------:R-:W-:-:S00]  /*0be0*/  NOP ;  /* 0x0000000000007918 */ /* 0x000fc00000000000 */
        /* <DEDUP_REMOVED lines=9> */
.L_x_6:


//--------------------- .nv.global.init           --------------------------
	.section	.nv.global.init,"aw",@progbits
.nv.global.init:
	.type		_$_str,@object
	.size		_$_str,(.L_0 - _$_str)
_$_str:
        /*0000*/ 	.byte	0x5f, 0x5f, 0x43, 0x55, 0x44, 0x41, 0x5f, 0x46, 0x54, 0x5a, 0x00
.L_0:


//--------------------- .nv.constant0.triton_     --------------------------
	.section	.nv.constant0.triton_,"a",@progbits
	.sectionflags	@""
	.align	4
.nv.constant0.triton_:
	.zero		572
